//
// Generated by NVIDIA NVVM Compiler
//
// Compiler Build ID: CL-36424714
// Cuda compilation tools, release 13.0, V13.0.88
// Based on NVVM 20.0.0
//

.version 9.0
.target sm_100
.address_size 64

	// .globl	_Z16gpu_miner_kernelmmPmPi

.visible .entry _Z16gpu_miner_kernelmmPmPi(
	.param .u64 _Z16gpu_miner_kernelmmPmPi_param_0,
	.param .u64 _Z16gpu_miner_kernelmmPmPi_param_1,
	.param .u64 .ptr .align 1 _Z16gpu_miner_kernelmmPmPi_param_2,
	.param .u64 .ptr .align 1 _Z16gpu_miner_kernelmmPmPi_param_3
)
{
	.reg .pred 	%p<3>;
	.reg .b32 	%r<6>;
	.reg .b64 	%rd<909>;

	ld.param.u64 	%rd904, [_Z16gpu_miner_kernelmmPmPi_param_0];
	ld.param.u64 	%rd905, [_Z16gpu_miner_kernelmmPmPi_param_1];
	ld.param.u64 	%rd2, [_Z16gpu_miner_kernelmmPmPi_param_2];
	ld.param.u64 	%rd3, [_Z16gpu_miner_kernelmmPmPi_param_3];
	mov.u32 	%r1, %ctaid.x;
	mov.u32 	%r2, %ntid.x;
	mov.u32 	%r3, %tid.x;
	mad.lo.s32 	%r4, %r1, %r2, %r3;
	cvt.s64.s32 	%rd906, %r4;
	add.s64 	%rd16, %rd904, %rd906;
	mov.b64 	%rd892, 1;
	mov.b64 	%rd893, 2;
	mov.b64 	%rd894, 3;
	mov.b64 	%rd895, 4;
	mov.b64 	%rd896, 5;
	mov.b64 	%rd897, 6;
	mov.b64 	%rd23, 0;
	mov.u64 	%rd24, %rd23;
	mov.u64 	%rd25, %rd23;
	mov.u64 	%rd26, %rd23;
	mov.u64 	%rd27, %rd23;
	mov.u64 	%rd22, %rd16;
	// begin inline asm
	add.cc.u64 %rd22, %rd22, %rd892;
	addc.cc.u64 %rd23, %rd23, %rd893;
	addc.cc.u64 %rd24, %rd24, %rd894;
	addc.cc.u64 %rd25, %rd25, %rd895;
	addc.cc.u64 %rd26, %rd26, %rd896;
	addc.u64 %rd27, %rd27, %rd897;
	
	// end inline asm
	// begin inline asm
	add.cc.u64 %rd22, %rd22, %rd892;
	addc.cc.u64 %rd23, %rd23, %rd893;
	addc.cc.u64 %rd24, %rd24, %rd894;
	addc.cc.u64 %rd25, %rd25, %rd895;
	addc.cc.u64 %rd26, %rd26, %rd896;
	addc.u64 %rd27, %rd27, %rd897;
	
	// end inline asm
	// begin inline asm
	add.cc.u64 %rd22, %rd22, %rd892;
	addc.cc.u64 %rd23, %rd23, %rd893;
	addc.cc.u64 %rd24, %rd24, %rd894;
	addc.cc.u64 %rd25, %rd25, %rd895;
	addc.cc.u64 %rd26, %rd26, %rd896;
	addc.u64 %rd27, %rd27, %rd897;
	
	// end inline asm
	// begin inline asm
	add.cc.u64 %rd22, %rd22, %rd892;
	addc.cc.u64 %rd23, %rd23, %rd893;
	addc.cc.u64 %rd24, %rd24, %rd894;
	addc.cc.u64 %rd25, %rd25, %rd895;
	addc.cc.u64 %rd26, %rd26, %rd896;
	addc.u64 %rd27, %rd27, %rd897;
	
	// end inline asm
	// begin inline asm
	add.cc.u64 %rd22, %rd22, %rd892;
	addc.cc.u64 %rd23, %rd23, %rd893;
	addc.cc.u64 %rd24, %rd24, %rd894;
	addc.cc.u64 %rd25, %rd25, %rd895;
	addc.cc.u64 %rd26, %rd26, %rd896;
	addc.u64 %rd27, %rd27, %rd897;
	
	// end inline asm
	// begin inline asm
	add.cc.u64 %rd22, %rd22, %rd892;
	addc.cc.u64 %rd23, %rd23, %rd893;
	addc.cc.u64 %rd24, %rd24, %rd894;
	addc.cc.u64 %rd25, %rd25, %rd895;
	addc.cc.u64 %rd26, %rd26, %rd896;
	addc.u64 %rd27, %rd27, %rd897;
	
	// end inline asm
	// begin inline asm
	add.cc.u64 %rd22, %rd22, %rd892;
	addc.cc.u64 %rd23, %rd23, %rd893;
	addc.cc.u64 %rd24, %rd24, %rd894;
	addc.cc.u64 %rd25, %rd25, %rd895;
	addc.cc.u64 %rd26, %rd26, %rd896;
	addc.u64 %rd27, %rd27, %rd897;
	
	// end inline asm
	// begin inline asm
	add.cc.u64 %rd22, %rd22, %rd892;
	addc.cc.u64 %rd23, %rd23, %rd893;
	addc.cc.u64 %rd24, %rd24, %rd894;
	addc.cc.u64 %rd25, %rd25, %rd895;
	addc.cc.u64 %rd26, %rd26, %rd896;
	addc.u64 %rd27, %rd27, %rd897;
	
	// end inline asm
	// begin inline asm
	add.cc.u64 %rd22, %rd22, %rd892;
	addc.cc.u64 %rd23, %rd23, %rd893;
	addc.cc.u64 %rd24, %rd24, %rd894;
	addc.cc.u64 %rd25, %rd25, %rd895;
	addc.cc.u64 %rd26, %rd26, %rd896;
	addc.u64 %rd27, %rd27, %rd897;
	
	// end inline asm
	// begin inline asm
	add.cc.u64 %rd22, %rd22, %rd892;
	addc.cc.u64 %rd23, %rd23, %rd893;
	addc.cc.u64 %rd24, %rd24, %rd894;
	addc.cc.u64 %rd25, %rd25, %rd895;
	addc.cc.u64 %rd26, %rd26, %rd896;
	addc.u64 %rd27, %rd27, %rd897;
	
	// end inline asm
	// begin inline asm
	add.cc.u64 %rd22, %rd22, %rd892;
	addc.cc.u64 %rd23, %rd23, %rd893;
	addc.cc.u64 %rd24, %rd24, %rd894;
	addc.cc.u64 %rd25, %rd25, %rd895;
	addc.cc.u64 %rd26, %rd26, %rd896;
	addc.u64 %rd27, %rd27, %rd897;
	
	// end inline asm
	// begin inline asm
	add.cc.u64 %rd22, %rd22, %rd892;
	addc.cc.u64 %rd23, %rd23, %rd893;
	addc.cc.u64 %rd24, %rd24, %rd894;
	addc.cc.u64 %rd25, %rd25, %rd895;
	addc.cc.u64 %rd26, %rd26, %rd896;
	addc.u64 %rd27, %rd27, %rd897;
	
	// end inline asm
	// begin inline asm
	add.cc.u64 %rd22, %rd22, %rd892;
	addc.cc.u64 %rd23, %rd23, %rd893;
	addc.cc.u64 %rd24, %rd24, %rd894;
	addc.cc.u64 %rd25, %rd25, %rd895;
	addc.cc.u64 %rd26, %rd26, %rd896;
	addc.u64 %rd27, %rd27, %rd897;
	
	// end inline asm
	// begin inline asm
	add.cc.u64 %rd22, %rd22, %rd892;
	addc.cc.u64 %rd23, %rd23, %rd893;
	addc.cc.u64 %rd24, %rd24, %rd894;
	addc.cc.u64 %rd25, %rd25, %rd895;
	addc.cc.u64 %rd26, %rd26, %rd896;
	addc.u64 %rd27, %rd27, %rd897;
	
	// end inline asm
	// begin inline asm
	add.cc.u64 %rd22, %rd22, %rd892;
	addc.cc.u64 %rd23, %rd23, %rd893;
	addc.cc.u64 %rd24, %rd24, %rd894;
	addc.cc.u64 %rd25, %rd25, %rd895;
	addc.cc.u64 %rd26, %rd26, %rd896;
	addc.u64 %rd27, %rd27, %rd897;
	
	// end inline asm
	// begin inline asm
	add.cc.u64 %rd22, %rd22, %rd892;
	addc.cc.u64 %rd23, %rd23, %rd893;
	addc.cc.u64 %rd24, %rd24, %rd894;
	addc.cc.u64 %rd25, %rd25, %rd895;
	addc.cc.u64 %rd26, %rd26, %rd896;
	addc.u64 %rd27, %rd27, %rd897;
	
	// end inline asm
	// begin inline asm
	add.cc.u64 %rd22, %rd22, %rd892;
	addc.cc.u64 %rd23, %rd23, %rd893;
	addc.cc.u64 %rd24, %rd24, %rd894;
	addc.cc.u64 %rd25, %rd25, %rd895;
	addc.cc.u64 %rd26, %rd26, %rd896;
	addc.u64 %rd27, %rd27, %rd897;
	
	// end inline asm
	// begin inline asm
	add.cc.u64 %rd22, %rd22, %rd892;
	addc.cc.u64 %rd23, %rd23, %rd893;
	addc.cc.u64 %rd24, %rd24, %rd894;
	addc.cc.u64 %rd25, %rd25, %rd895;
	addc.cc.u64 %rd26, %rd26, %rd896;
	addc.u64 %rd27, %rd27, %rd897;
	
	// end inline asm
	// begin inline asm
	add.cc.u64 %rd22, %rd22, %rd892;
	addc.cc.u64 %rd23, %rd23, %rd893;
	addc.cc.u64 %rd24, %rd24, %rd894;
	addc.cc.u64 %rd25, %rd25, %rd895;
	addc.cc.u64 %rd26, %rd26, %rd896;
	addc.u64 %rd27, %rd27, %rd897;
	
	// end inline asm
	// begin inline asm
	add.cc.u64 %rd22, %rd22, %rd892;
	addc.cc.u64 %rd23, %rd23, %rd893;
	addc.cc.u64 %rd24, %rd24, %rd894;
	addc.cc.u64 %rd25, %rd25, %rd895;
	addc.cc.u64 %rd26, %rd26, %rd896;
	addc.u64 %rd27, %rd27, %rd897;
	
	// end inline asm
	// begin inline asm
	add.cc.u64 %rd22, %rd22, %rd892;
	addc.cc.u64 %rd23, %rd23, %rd893;
	addc.cc.u64 %rd24, %rd24, %rd894;
	addc.cc.u64 %rd25, %rd25, %rd895;
	addc.cc.u64 %rd26, %rd26, %rd896;
	addc.u64 %rd27, %rd27, %rd897;
	
	// end inline asm
	// begin inline asm
	add.cc.u64 %rd22, %rd22, %rd892;
	addc.cc.u64 %rd23, %rd23, %rd893;
	addc.cc.u64 %rd24, %rd24, %rd894;
	addc.cc.u64 %rd25, %rd25, %rd895;
	addc.cc.u64 %rd26, %rd26, %rd896;
	addc.u64 %rd27, %rd27, %rd897;
	
	// end inline asm
	// begin inline asm
	add.cc.u64 %rd22, %rd22, %rd892;
	addc.cc.u64 %rd23, %rd23, %rd893;
	addc.cc.u64 %rd24, %rd24, %rd894;
	addc.cc.u64 %rd25, %rd25, %rd895;
	addc.cc.u64 %rd26, %rd26, %rd896;
	addc.u64 %rd27, %rd27, %rd897;
	
	// end inline asm
	// begin inline asm
	add.cc.u64 %rd22, %rd22, %rd892;
	addc.cc.u64 %rd23, %rd23, %rd893;
	addc.cc.u64 %rd24, %rd24, %rd894;
	addc.cc.u64 %rd25, %rd25, %rd895;
	addc.cc.u64 %rd26, %rd26, %rd896;
	addc.u64 %rd27, %rd27, %rd897;
	
	// end inline asm
	// begin inline asm
	add.cc.u64 %rd22, %rd22, %rd892;
	addc.cc.u64 %rd23, %rd23, %rd893;
	addc.cc.u64 %rd24, %rd24, %rd894;
	addc.cc.u64 %rd25, %rd25, %rd895;
	addc.cc.u64 %rd26, %rd26, %rd896;
	addc.u64 %rd27, %rd27, %rd897;
	
	// end inline asm
	// begin inline asm
	add.cc.u64 %rd22, %rd22, %rd892;
	addc.cc.u64 %rd23, %rd23, %rd893;
	addc.cc.u64 %rd24, %rd24, %rd894;
	addc.cc.u64 %rd25, %rd25, %rd895;
	addc.cc.u64 %rd26, %rd26, %rd896;
	addc.u64 %rd27, %rd27, %rd897;
	
	// end inline asm
	// begin inline asm
	add.cc.u64 %rd22, %rd22, %rd892;
	addc.cc.u64 %rd23, %rd23, %rd893;
	addc.cc.u64 %rd24, %rd24, %rd894;
	addc.cc.u64 %rd25, %rd25, %rd895;
	addc.cc.u64 %rd26, %rd26, %rd896;
	addc.u64 %rd27, %rd27, %rd897;
	
	// end inline asm
	// begin inline asm
	add.cc.u64 %rd22, %rd22, %rd892;
	addc.cc.u64 %rd23, %rd23, %rd893;
	addc.cc.u64 %rd24, %rd24, %rd894;
	addc.cc.u64 %rd25, %rd25, %rd895;
	addc.cc.u64 %rd26, %rd26, %rd896;
	addc.u64 %rd27, %rd27, %rd897;
	
	// end inline asm
	// begin inline asm
	add.cc.u64 %rd22, %rd22, %rd892;
	addc.cc.u64 %rd23, %rd23, %rd893;
	addc.cc.u64 %rd24, %rd24, %rd894;
	addc.cc.u64 %rd25, %rd25, %rd895;
	addc.cc.u64 %rd26, %rd26, %rd896;
	addc.u64 %rd27, %rd27, %rd897;
	
	// end inline asm
	// begin inline asm
	add.cc.u64 %rd22, %rd22, %rd892;
	addc.cc.u64 %rd23, %rd23, %rd893;
	addc.cc.u64 %rd24, %rd24, %rd894;
	addc.cc.u64 %rd25, %rd25, %rd895;
	addc.cc.u64 %rd26, %rd26, %rd896;
	addc.u64 %rd27, %rd27, %rd897;
	
	// end inline asm
	// begin inline asm
	add.cc.u64 %rd22, %rd22, %rd892;
	addc.cc.u64 %rd23, %rd23, %rd893;
	addc.cc.u64 %rd24, %rd24, %rd894;
	addc.cc.u64 %rd25, %rd25, %rd895;
	addc.cc.u64 %rd26, %rd26, %rd896;
	addc.u64 %rd27, %rd27, %rd897;
	
	// end inline asm
	// begin inline asm
	add.cc.u64 %rd22, %rd22, %rd892;
	addc.cc.u64 %rd23, %rd23, %rd893;
	addc.cc.u64 %rd24, %rd24, %rd894;
	addc.cc.u64 %rd25, %rd25, %rd895;
	addc.cc.u64 %rd26, %rd26, %rd896;
	addc.u64 %rd27, %rd27, %rd897;
	
	// end inline asm
	// begin inline asm
	add.cc.u64 %rd22, %rd22, %rd892;
	addc.cc.u64 %rd23, %rd23, %rd893;
	addc.cc.u64 %rd24, %rd24, %rd894;
	addc.cc.u64 %rd25, %rd25, %rd895;
	addc.cc.u64 %rd26, %rd26, %rd896;
	addc.u64 %rd27, %rd27, %rd897;
	
	// end inline asm
	// begin inline asm
	add.cc.u64 %rd22, %rd22, %rd892;
	addc.cc.u64 %rd23, %rd23, %rd893;
	addc.cc.u64 %rd24, %rd24, %rd894;
	addc.cc.u64 %rd25, %rd25, %rd895;
	addc.cc.u64 %rd26, %rd26, %rd896;
	addc.u64 %rd27, %rd27, %rd897;
	
	// end inline asm
	// begin inline asm
	add.cc.u64 %rd22, %rd22, %rd892;
	addc.cc.u64 %rd23, %rd23, %rd893;
	addc.cc.u64 %rd24, %rd24, %rd894;
	addc.cc.u64 %rd25, %rd25, %rd895;
	addc.cc.u64 %rd26, %rd26, %rd896;
	addc.u64 %rd27, %rd27, %rd897;
	
	// end inline asm
	// begin inline asm
	add.cc.u64 %rd22, %rd22, %rd892;
	addc.cc.u64 %rd23, %rd23, %rd893;
	addc.cc.u64 %rd24, %rd24, %rd894;
	addc.cc.u64 %rd25, %rd25, %rd895;
	addc.cc.u64 %rd26, %rd26, %rd896;
	addc.u64 %rd27, %rd27, %rd897;
	
	// end inline asm
	// begin inline asm
	add.cc.u64 %rd22, %rd22, %rd892;
	addc.cc.u64 %rd23, %rd23, %rd893;
	addc.cc.u64 %rd24, %rd24, %rd894;
	addc.cc.u64 %rd25, %rd25, %rd895;
	addc.cc.u64 %rd26, %rd26, %rd896;
	addc.u64 %rd27, %rd27, %rd897;
	
	// end inline asm
	// begin inline asm
	add.cc.u64 %rd22, %rd22, %rd892;
	addc.cc.u64 %rd23, %rd23, %rd893;
	addc.cc.u64 %rd24, %rd24, %rd894;
	addc.cc.u64 %rd25, %rd25, %rd895;
	addc.cc.u64 %rd26, %rd26, %rd896;
	addc.u64 %rd27, %rd27, %rd897;
	
	// end inline asm
	// begin inline asm
	add.cc.u64 %rd22, %rd22, %rd892;
	addc.cc.u64 %rd23, %rd23, %rd893;
	addc.cc.u64 %rd24, %rd24, %rd894;
	addc.cc.u64 %rd25, %rd25, %rd895;
	addc.cc.u64 %rd26, %rd26, %rd896;
	addc.u64 %rd27, %rd27, %rd897;
	
	// end inline asm
	// begin inline asm
	add.cc.u64 %rd22, %rd22, %rd892;
	addc.cc.u64 %rd23, %rd23, %rd893;
	addc.cc.u64 %rd24, %rd24, %rd894;
	addc.cc.u64 %rd25, %rd25, %rd895;
	addc.cc.u64 %rd26, %rd26, %rd896;
	addc.u64 %rd27, %rd27, %rd897;
	
	// end inline asm
	// begin inline asm
	add.cc.u64 %rd22, %rd22, %rd892;
	addc.cc.u64 %rd23, %rd23, %rd893;
	addc.cc.u64 %rd24, %rd24, %rd894;
	addc.cc.u64 %rd25, %rd25, %rd895;
	addc.cc.u64 %rd26, %rd26, %rd896;
	addc.u64 %rd27, %rd27, %rd897;
	
	// end inline asm
	// begin inline asm
	add.cc.u64 %rd22, %rd22, %rd892;
	addc.cc.u64 %rd23, %rd23, %rd893;
	addc.cc.u64 %rd24, %rd24, %rd894;
	addc.cc.u64 %rd25, %rd25, %rd895;
	addc.cc.u64 %rd26, %rd26, %rd896;
	addc.u64 %rd27, %rd27, %rd897;
	
	// end inline asm
	// begin inline asm
	add.cc.u64 %rd22, %rd22, %rd892;
	addc.cc.u64 %rd23, %rd23, %rd893;
	addc.cc.u64 %rd24, %rd24, %rd894;
	addc.cc.u64 %rd25, %rd25, %rd895;
	addc.cc.u64 %rd26, %rd26, %rd896;
	addc.u64 %rd27, %rd27, %rd897;
	
	// end inline asm
	// begin inline asm
	add.cc.u64 %rd22, %rd22, %rd892;
	addc.cc.u64 %rd23, %rd23, %rd893;
	addc.cc.u64 %rd24, %rd24, %rd894;
	addc.cc.u64 %rd25, %rd25, %rd895;
	addc.cc.u64 %rd26, %rd26, %rd896;
	addc.u64 %rd27, %rd27, %rd897;
	
	// end inline asm
	// begin inline asm
	add.cc.u64 %rd22, %rd22, %rd892;
	addc.cc.u64 %rd23, %rd23, %rd893;
	addc.cc.u64 %rd24, %rd24, %rd894;
	addc.cc.u64 %rd25, %rd25, %rd895;
	addc.cc.u64 %rd26, %rd26, %rd896;
	addc.u64 %rd27, %rd27, %rd897;
	
	// end inline asm
	// begin inline asm
	add.cc.u64 %rd22, %rd22, %rd892;
	addc.cc.u64 %rd23, %rd23, %rd893;
	addc.cc.u64 %rd24, %rd24, %rd894;
	addc.cc.u64 %rd25, %rd25, %rd895;
	addc.cc.u64 %rd26, %rd26, %rd896;
	addc.u64 %rd27, %rd27, %rd897;
	
	// end inline asm
	// begin inline asm
	add.cc.u64 %rd22, %rd22, %rd892;
	addc.cc.u64 %rd23, %rd23, %rd893;
	addc.cc.u64 %rd24, %rd24, %rd894;
	addc.cc.u64 %rd25, %rd25, %rd895;
	addc.cc.u64 %rd26, %rd26, %rd896;
	addc.u64 %rd27, %rd27, %rd897;
	
	// end inline asm
	// begin inline asm
	add.cc.u64 %rd22, %rd22, %rd892;
	addc.cc.u64 %rd23, %rd23, %rd893;
	addc.cc.u64 %rd24, %rd24, %rd894;
	addc.cc.u64 %rd25, %rd25, %rd895;
	addc.cc.u64 %rd26, %rd26, %rd896;
	addc.u64 %rd27, %rd27, %rd897;
	
	// end inline asm
	// begin inline asm
	add.cc.u64 %rd22, %rd22, %rd892;
	addc.cc.u64 %rd23, %rd23, %rd893;
	addc.cc.u64 %rd24, %rd24, %rd894;
	addc.cc.u64 %rd25, %rd25, %rd895;
	addc.cc.u64 %rd26, %rd26, %rd896;
	addc.u64 %rd27, %rd27, %rd897;
	
	// end inline asm
	// begin inline asm
	add.cc.u64 %rd22, %rd22, %rd892;
	addc.cc.u64 %rd23, %rd23, %rd893;
	addc.cc.u64 %rd24, %rd24, %rd894;
	addc.cc.u64 %rd25, %rd25, %rd895;
	addc.cc.u64 %rd26, %rd26, %rd896;
	addc.u64 %rd27, %rd27, %rd897;
	
	// end inline asm
	setp.ge.u64 	%p1, %rd22, %rd905;
	@%p1 bra 	$L__BB0_3;
	cvta.to.global.u64 	%rd907, %rd3;
	atom.global.exch.b32 	%r5, [%rd907], 1;
	setp.ne.s32 	%p2, %r5, 0;
	@%p2 bra 	$L__BB0_3;
	cvta.to.global.u64 	%rd908, %rd2;
	st.global.u64 	[%rd908], %rd16;
$L__BB0_3:
	ret;

}


// ===== COMPILED SASS (sm_100) =====

	.target	sm_100

	.elftype	@"ET_EXEC"


//--------------------- .note.nv.tkinfo           --------------------------
	.section	.note.nv.tkinfo,"",@"SHT_NOTE"
	.sectionflags	@"SHF_NOTE_NV_TKINFO"
	.tkinfo
        /*0018*/ 	.word	0x00000002
        /*0030*/ 	.string	""
        /*0030*/ 	.string	"ptxas"
        /*0030*/ 	.string	"Cuda compilation tools, release 13.0, V13.0.88"
        /*0030*/ 	.string	"Build cuda_13.0.r13.0/compiler.36424714_0"
        /*0030*/ 	.string	"-arch sm_100 -m 64 "



//--------------------- .note.nv.cuinfo           --------------------------
	.section	.note.nv.cuinfo,"",@"SHT_NOTE"
	.sectionflags	@"SHF_NOTE_NV_CUINFO"
        /*0018*/ 	.short	0x0002
        /*001a*/ 	.short	0x0064
        /*001c*/ 	.short	0x0082
	.zero		2


//--------------------- .nv.info                  --------------------------
	.section	.nv.info,"",@"SHT_CUDA_INFO"
	.align	4


	//----- nvinfo : EIATTR_REGCOUNT
	.align		4
        /*0000*/ 	.byte	0x04, 0x2f
        /*0002*/ 	.short	(.L_1 - .L_0)
	.align		4
.L_0:
        /*0004*/ 	.word	index@(_Z16gpu_miner_kernelmmPmPi)
        /*0008*/ 	.word	0x0000000a


	//----- nvinfo : EIATTR_FRAME_SIZE
	.align		4
.L_1:
        /*000c*/ 	.byte	0x04, 0x11
        /*000e*/ 	.short	(.L_3 - .L_2)
	.align		4
.L_2:
        /*0010*/ 	.word	index@(_Z16gpu_miner_kernelmmPmPi)
        /*0014*/ 	.word	0x00000000


	//----- nvinfo : EIATTR_MIN_STACK_SIZE
	.align		4
.L_3:
        /*0018*/ 	.byte	0x04, 0x12
        /*001a*/ 	.short	(.L_5 - .L_4)
	.align		4
.L_4:
        /*001c*/ 	.word	index@(_Z16gpu_miner_kernelmmPmPi)
        /*0020*/ 	.word	0x00000000
.L_5:


//--------------------- .nv.compat                --------------------------
	.section	.nv.compat,"",@"SHT_CUDA_COMPAT_INFO"
	.align	4
        /*0000*/ 	.byte	0x02, 0x09, 0x00, 0x00, 0x02, 0x02, 0x01, 0x00, 0x02, 0x05, 0x05, 0x00, 0x03, 0x07, 0x01, 0x01
        /*0010*/ 	.byte	0x02, 0x03, 0x00, 0x00, 0x02, 0x06, 0x01, 0x00, 0x04, 0x0b, 0x08, 0x00, 0x09, 0x00, 0x00, 0x00
        /*0020*/ 	.byte	0x00, 0x00, 0x00, 0x00


//--------------------- .nv.info._Z16gpu_miner_kernelmmPmPi --------------------------
	.section	.nv.info._Z16gpu_miner_kernelmmPmPi,"",@"SHT_CUDA_INFO"
	.sectionflags	@""
	.align	4


	//----- nvinfo : EIATTR_CUDA_API_VERSION
	.align		4
        /*0000*/ 	.byte	0x04, 0x37
        /*0002*/ 	.short	(.L_7 - .L_6)
.L_6:
        /*0004*/ 	.word	0x00000082


	//----- nvinfo : EIATTR_KPARAM_INFO
	.align		4
.L_7:
        /*0008*/ 	.byte	0x04, 0x17
        /*000a*/ 	.short	(.L_9 - .L_8)
.L_8:
        /*000c*/ 	.word	0x00000000
        /*0010*/ 	.short	0x0003
        /*0012*/ 	.short	0x0018
        /*0014*/ 	.byte	0x00, 0xf5, 0x21, 0x00


	//----- nvinfo : EIATTR_KPARAM_INFO
	.align		4
.L_9:
        /*0018*/ 	.byte	0x04, 0x17
        /*001a*/ 	.short	(.L_11 - .L_10)
.L_10:
        /*001c*/ 	.word	0x00000000
        /*0020*/ 	.short	0x0002
        /*0022*/ 	.short	0x0010
        /*0024*/ 	.byte	0x00, 0xf5, 0x21, 0x00


	//----- nvinfo : EIATTR_KPARAM_INFO
	.align		4
.L_11:
        /*0028*/ 	.byte	0x04, 0x17
        /*002a*/ 	.short	(.L_13 - .L_12)
.L_12:
        /*002c*/ 	.word	0x00000000
        /*0030*/ 	.short	0x0001
        /*0032*/ 	.short	0x0008
        /*0034*/ 	.byte	0x00, 0xf0, 0x21, 0x00


	//----- nvinfo : EIATTR_KPARAM_INFO
	.align		4
.L_13:
        /*0038*/ 	.byte	0x04, 0x17
        /*003a*/ 	.short	(.L_15 - .L_14)
.L_14:
        /*003c*/ 	.word	0x00000000
        /*0040*/ 	.short	0x0000
        /*0042*/ 	.short	0x0000
        /*0044*/ 	.byte	0x00, 0xf0, 0x21, 0x00


	//----- nvinfo : EIATTR_SPARSE_MMA_MASK
	.align		4
.L_15:
        /*0048*/ 	.byte	0x03, 0x50
        /*004a*/ 	.short	0x0000


	//----- nvinfo : EIATTR_MAXREG_COUNT
	.align		4
        /*004c*/ 	.byte	0x03, 0x1b
        /*004e*/ 	.short	0x00ff


	//----- nvinfo : EIATTR_MERCURY_ISA_VERSION
	.align		4
        /*0050*/ 	.byte	0x03, 0x5f
        /*0052*/ 	.short	0x0101


	//----- nvinfo : EIATTR_VRC_CTA_INIT_COUNT
	.align		4
        /*0054*/ 	.byte	0x02, 0x4a
	.zero		1
	.zero		1


	//----- nvinfo : EIATTR_EXIT_INSTR_OFFSETS
	.align		4
        /*0058*/ 	.byte	0x04, 0x1c
        /*005a*/ 	.short	(.L_17 - .L_16)


	//   ....[0]....
.L_16:
        /*005c*/ 	.word	0x000000c0


	//   ....[1]....
        /*0060*/ 	.word	0x00000120


	//   ....[2]....
        /*0064*/ 	.word	0x00000150


	//----- nvinfo : EIATTR_CBANK_PARAM_SIZE
	.align		4
.L_17:
        /*0068*/ 	.byte	0x03, 0x19
        /*006a*/ 	.short	0x0020


	//----- nvinfo : EIATTR_PARAM_CBANK
	.align		4
        /*006c*/ 	.byte	0x04, 0x0a
        /*006e*/ 	.short	(.L_19 - .L_18)
	.align		4
.L_18:
        /*0070*/ 	.word	index@(.nv.constant0._Z16gpu_miner_kernelmmPmPi)
        /*0074*/ 	.short	0x0380
        /*0076*/ 	.short	0x0020


	//----- nvinfo : EIATTR_SW_WAR
	.align		4
.L_19:
        /*0078*/ 	.byte	0x04, 0x36
        /*007a*/ 	.short	(.L_21 - .L_20)
.L_20:
        /*007c*/ 	.word	0x00000008
.L_21:


//--------------------- .nv.callgraph             --------------------------
	.section	.nv.callgraph,"",@"SHT_CUDA_CALLGRAPH"
	.align	4
	.sectionentsize	8
	.align		4
        /*0000*/ 	.word	0x00000000
	.align		4
        /*0004*/ 	.word	0xffffffff
	.align		4
        /*0008*/ 	.word	0x00000000
	.align		4
        /*000c*/ 	.word	0xfffffffe
	.align		4
        /*0010*/ 	.word	0x00000000
	.align		4
        /*0014*/ 	.word	0xfffffffd
	.align		4
        /*0018*/ 	.word	0x00000000
	.align		4
        /*001c*/ 	.word	0xfffffffc


//--------------------- .text._Z16gpu_miner_kernelmmPmPi --------------------------
	.section	.text._Z16gpu_miner_kernelmmPmPi,"ax",@progbits
	.align	128
        .global         _Z16gpu_miner_kernelmmPmPi
        .type           _Z16gpu_miner_kernelmmPmPi,@function
        .size           _Z16gpu_miner_kernelmmPmPi,(.L_x_1 - _Z16gpu_miner_kernelmmPmPi)
        .other          _Z16gpu_miner_kernelmmPmPi,@"STO_CUDA_ENTRY STV_DEFAULT"
_Z16gpu_miner_kernelmmPmPi:
.text._Z16gpu_miner_kernelmmPmPi:
[----:B------:R-:W-:Y:S01]  /*0000*/  LDC R1, c[0x0][0x37c] ;  /* 0x0000df00ff017b82 */ /* 0x000fe20000000800 */
[----:B------:R-:W0:Y:S07]  /*0010*/  S2R R3, SR_TID.X ;  /* 0x0000000000037919 */ /* 0x000e2e0000002100 */
[----:B------:R-:W0:Y:S01]  /*0020*/  S2UR UR4, SR_CTAID.X ;  /* 0x00000000000479c3 */ /* 0x000e220000002500 */
[----:B------:R-:W1:Y:S07]  /*0030*/  LDCU.128 UR8, c[0x0][0x380] ;  /* 0x00007000ff0877ac */ /* 0x000e6e0008000c00 */
[----:B------:R-:W0:Y:S02]  /*0040*/  LDC R0, c[0x0][0x360] ;  /* 0x0000d800ff007b82 */ /* 0x000e240000000800 */
[----:B0-----:R-:W-:-:S05]  /*0050*/  IMAD R0, R0, UR4, R3 ;  /* 0x0000000400007c24 */ /* 0x001fca000f8e0203 */
[----:B-1----:R-:W-:-:S04]  /*0060*/  IADD3 R4, P0, PT, R0, UR8, RZ ;  /* 0x0000000800047c10 */ /* 0x002fc8000ff1e0ff */
[----:B------:R-:W-:Y:S02]  /*0070*/  IADD3 R2, P1, PT, R4, 0x32, RZ ;  /* 0x0000003204027810 */ /* 0x000fe40007f3e0ff */
[----:B------:R-:W-:Y:S02]  /*0080*/  LEA.HI.X.SX32 R5, R0, UR9, 0x1, P0 ;  /* 0x0000000900057c11 */ /* 0x000fe400080f0eff */
[----:B------:R-:W-:-:S03]  /*0090*/  ISETP.GE.U32.AND P0, PT, R2, UR10, PT ;  /* 0x0000000a02007c0c */ /* 0x000fc6000bf06070 */
[----:B------:R-:W-:-:S05]  /*00a0*/  IMAD.X R0, RZ, RZ, R5, P1 ;  /* 0x000000ffff007224 */ /* 0x000fca00008e0605 */
[----:B------:R-:W-:-:S13]  /*00b0*/  ISETP.GE.U32.AND.EX P0, PT, R0, UR11, PT, P0 ;  /* 0x0000000b00007c0c */ /* 0x000fda000bf06100 */
[----:B------:R-:W-:Y:S05]  /*00c0*/  @P0 EXIT ;  /* 0x000000000000094d */ /* 0x000fea0003800000 */
[----:B------:R-:W0:Y:S01]  /*00d0*/  LDC.64 R2, c[0x0][0x398] ;  /* 0x0000e600ff027b82 */ /* 0x000e220000000a00 */
[----:B------:R-:W0:Y:S01]  /*00e0*/  LDCU.64 UR4, c[0x0][0x358] ;  /* 0x00006b00ff0477ac */ /* 0x000e220008000a00 */
[----:B------:R-:W-:-:S05]  /*00f0*/  IMAD.MOV.U32 R7, RZ, RZ, 0x1 ;  /* 0x00000001ff077424 */ /* 0x000fca00078e00ff */
[----:B0-----:R-:W2:Y:S02]  /*0100*/  ATOMG.E.EXCH.STRONG.GPU PT, R2, desc[UR4][R2.64], R7 ;  /* 0x80000007020279a8 */ /* 0x001ea4000c1ef104 */
[----:B--2---:R-:W-:-:S13]  /*0110*/  ISETP.NE.AND P0, PT, R2, RZ, PT ;  /* 0x000000ff0200720c */ /* 0x004fda0003f05270 */
[----:B------:R-:W-:Y:S05]  /*0120*/  @P0 EXIT ;  /* 0x000000000000094d */ /* 0x000fea0003800000 */
[----:B------:R-:W0:Y:S02]  /*0130*/  LDC.64 R2, c[0x0][0x390] ;  /* 0x0000e400ff027b82 */ /* 0x000e240000000a00 */
[----:B0-----:R-:W-:Y:S01]  /*0140*/  STG.E.64 desc[UR4][R2.64], R4 ;  /* 0x0000000402007986 */ /* 0x001fe2000c101b04 */
[----:B------:R-:W-:Y:S05]  /*0150*/  EXIT ;  /* 0x000000000000794d */ /* 0x000fea0003800000 */
.L_x_0:
[----:B------:R-:W-:-:S00]  /*0160*/  BRA `(.L_x_0) ;  /* 0xfffffffc00fc7947 */ /* 0x000fc0000383ffff */
[----:B------:R-:W-:-:S00]  /*0170*/  NOP ;  /* 0x0000000000007918 */ /* 0x000fc00000000000 */
        /* <DEDUP_REMOVED lines=8> */
.L_x_1:


//--------------------- .nv.shared.reserved.0     --------------------------
	.section	.nv.shared.reserved.0,"aw",@nobits
	.weak		__nv_reservedSMEM_offset_0_alias
	.size		__nv_reservedSMEM_offset_0_alias, 0, 64
	.other		__nv_reservedSMEM_offset_0_alias,@"STO_CUDA_RESERVED_SHARED STV_DEFAULT"
__nv_reservedSMEM_offset_0_alias:
	.zero		0
	.zero		64


//--------------------- .nv.constant0._Z16gpu_miner_kernelmmPmPi --------------------------
	.section	.nv.constant0._Z16gpu_miner_kernelmmPmPi,"a",@progbits
	.sectionflags	@""
	.align	4
.nv.constant0._Z16gpu_miner_kernelmmPmPi:
	.zero		928


//--------------------- SYMBOLS --------------------------

	.type		.nv.reservedSmem.offset0,@object
	.size		.nv.reservedSmem.offset0,0x4
